//
// Generated by NVIDIA NVVM Compiler
//
// Compiler Build ID: CL-36424714
// Cuda compilation tools, release 13.0, V13.0.88
// Based on NVVM 20.0.0
//

.version 9.0
.target sm_100
.address_size 64

	// .globl	_Z10printValuePi
.extern .func  (.param .b32 func_retval0) vprintf
(
	.param .b64 vprintf_param_0,
	.param .b64 vprintf_param_1
)
;
.global .align 1 .b8 $str[10] = {118, 97, 108, 117, 101, 32, 37, 100, 10};

.visible .entry _Z10printValuePi(
	.param .u64 .ptr .align 1 _Z10printValuePi_param_0
)
{
	.local .align 8 .b8 	__local_depot0[8];
	.reg .b64 	%SP;
	.reg .b64 	%SPL;
	.reg .b32 	%r<7>;
	.reg .b64 	%rd<7>;

	mov.u64 	%SPL, __local_depot0;
	cvta.local.u64 	%SP, %SPL;
	ld.param.u64 	%rd1, [_Z10printValuePi_param_0];
	cvta.to.global.u64 	%rd2, %rd1;
	add.u64 	%rd3, %SP, 0;
	add.u64 	%rd4, %SPL, 0;
	ld.global.u32 	%r1, [%rd2];
	st.local.u32 	[%rd4], %r1;
	mov.u64 	%rd5, $str;
	cvta.global.u64 	%rd6, %rd5;
	{ // callseq 0, 0
	.param .b64 param0;
	st.param.b64 	[param0], %rd6;
	.param .b64 param1;
	st.param.b64 	[param1], %rd3;
	.param .b32 retval0;
	call.uni (retval0), 
	vprintf, 
	(
	param0, 
	param1
	);
	ld.param.b32 	%r2, [retval0];
	} // callseq 0
	ld.global.u32 	%r4, [%rd2+4];
	st.local.u32 	[%rd4], %r4;
	{ // callseq 1, 0
	.param .b64 param0;
	st.param.b64 	[param0], %rd6;
	.param .b64 param1;
	st.param.b64 	[param1], %rd3;
	.param .b32 retval0;
	call.uni (retval0), 
	vprintf, 
	(
	param0, 
	param1
	);
	ld.param.b32 	%r5, [retval0];
	} // callseq 1
	ret;

}


// ===== COMPILED SASS (sm_100) =====

	.target	sm_100

	.elftype	@"ET_EXEC"


//--------------------- .note.nv.tkinfo           --------------------------
	.section	.note.nv.tkinfo,"",@"SHT_NOTE"
	.sectionflags	@"SHF_NOTE_NV_TKINFO"
	.tkinfo
        /*0018*/ 	.word	0x00000002
        /*0030*/ 	.string	""
        /*0030*/ 	.string	"ptxas"
        /*0030*/ 	.string	"Cuda compilation tools, release 13.0, V13.0.88"
        /*0030*/ 	.string	"Build cuda_13.0.r13.0/compiler.36424714_0"
        /*0030*/ 	.string	"-arch sm_100 -m 64 "



//--------------------- .note.nv.cuinfo           --------------------------
	.section	.note.nv.cuinfo,"",@"SHT_NOTE"
	.sectionflags	@"SHF_NOTE_NV_CUINFO"
        /*0018*/ 	.short	0x0002
        /*001a*/ 	.short	0x0064
        /*001c*/ 	.short	0x0082
	.zero		2


//--------------------- .nv.info                  --------------------------
	.section	.nv.info,"",@"SHT_CUDA_INFO"
	.align	4


	//----- nvinfo : EIATTR_REGCOUNT
	.align		4
        /*0000*/ 	.byte	0x04, 0x2f
        /*0002*/ 	.short	(.L_2 - .L_1)
	.align		4
.L_1:
        /*0004*/ 	.word	index@(_Z10printValuePi)
        /*0008*/ 	.word	0x00000018


	//----- nvinfo : EIATTR_FRAME_SIZE
	.align		4
.L_2:
        /*000c*/ 	.byte	0x04, 0x11
        /*000e*/ 	.short	(.L_4 - .L_3)
	.align		4
.L_3:
        /*0010*/ 	.word	index@(_Z10printValuePi)
        /*0014*/ 	.word	0x00000008


	//----- nvinfo : EIATTR_MIN_STACK_SIZE
	.align		4
.L_4:
        /*0018*/ 	.byte	0x04, 0x12
        /*001a*/ 	.short	(.L_6 - .L_5)
	.align		4
.L_5:
        /*001c*/ 	.word	index@(_Z10printValuePi)
        /*0020*/ 	.word	0x00000008
.L_6:


//--------------------- .nv.compat                --------------------------
	.section	.nv.compat,"",@"SHT_CUDA_COMPAT_INFO"
	.align	4
        /*0000*/ 	.byte	0x02, 0x09, 0x00, 0x00, 0x02, 0x02, 0x01, 0x00, 0x02, 0x05, 0x05, 0x00, 0x03, 0x07, 0x01, 0x01
        /*0010*/ 	.byte	0x02, 0x03, 0x00, 0x00, 0x02, 0x06, 0x01, 0x00, 0x04, 0x0b, 0x08, 0x00, 0x09, 0x00, 0x00, 0x00
        /*0020*/ 	.byte	0x00, 0x00, 0x00, 0x00


//--------------------- .nv.info._Z10printValuePi --------------------------
	.section	.nv.info._Z10printValuePi,"",@"SHT_CUDA_INFO"
	.sectionflags	@""
	.align	4


	//----- nvinfo : EIATTR_CUDA_API_VERSION
	.align		4
        /*0000*/ 	.byte	0x04, 0x37
        /*0002*/ 	.short	(.L_8 - .L_7)
.L_7:
        /*0004*/ 	.word	0x00000082


	//----- nvinfo : EIATTR_KPARAM_INFO
	.align		4
.L_8:
        /*0008*/ 	.byte	0x04, 0x17
        /*000a*/ 	.short	(.L_10 - .L_9)
.L_9:
        /*000c*/ 	.word	0x00000000
        /*0010*/ 	.short	0x0000
        /*0012*/ 	.short	0x0000
        /*0014*/ 	.byte	0x00, 0xf5, 0x21, 0x00


	//----- nvinfo : EIATTR_SPARSE_MMA_MASK
	.align		4
.L_10:
        /*0018*/ 	.byte	0x03, 0x50
        /*001a*/ 	.short	0x0000


	//----- nvinfo : EIATTR_MAXREG_COUNT
	.align		4
        /*001c*/ 	.byte	0x03, 0x1b
        /*001e*/ 	.short	0x00ff


	//----- nvinfo : EIATTR_EXTERNS
	.align		4
        /*0020*/ 	.byte	0x04, 0x0f
        /*0022*/ 	.short	(.L_12 - .L_11)


	//   ....[0]....
	.align		4
.L_11:
        /*0024*/ 	.word	index@(vprintf)


	//----- nvinfo : EIATTR_MERCURY_ISA_VERSION
	.align		4
.L_12:
        /*0028*/ 	.byte	0x03, 0x5f
        /*002a*/ 	.short	0x0101


	//----- nvinfo : EIATTR_VRC_CTA_INIT_COUNT
	.align		4
        /*002c*/ 	.byte	0x02, 0x4a
	.zero		1
	.zero		1


	//----- nvinfo : EIATTR_SYSCALL_OFFSETS
	.align		4
        /*0030*/ 	.byte	0x04, 0x46
        /*0032*/ 	.short	(.L_14 - .L_13)


	//   ....[0]....
.L_13:
        /*0034*/ 	.word	0x00000120


	//   ....[1]....
        /*0038*/ 	.word	0x000001d0


	//----- nvinfo : EIATTR_EXIT_INSTR_OFFSETS
	.align		4
.L_14:
        /*003c*/ 	.byte	0x04, 0x1c
        /*003e*/ 	.short	(.L_16 - .L_15)


	//   ....[0]....
.L_15:
        /*0040*/ 	.word	0x000001e0


	//----- nvinfo : EIATTR_CBANK_PARAM_SIZE
	.align		4
.L_16:
        /*0044*/ 	.byte	0x03, 0x19
        /*0046*/ 	.short	0x0008


	//----- nvinfo : EIATTR_PARAM_CBANK
	.align		4
        /*0048*/ 	.byte	0x04, 0x0a
        /*004a*/ 	.short	(.L_18 - .L_17)
	.align		4
.L_17:
        /*004c*/ 	.word	index@(.nv.constant0._Z10printValuePi)
        /*0050*/ 	.short	0x0380
        /*0052*/ 	.short	0x0008


	//----- nvinfo : EIATTR_SW_WAR
	.align		4
.L_18:
        /*0054*/ 	.byte	0x04, 0x36
        /*0056*/ 	.short	(.L_20 - .L_19)
.L_19:
        /*0058*/ 	.word	0x00000008
.L_20:


//--------------------- .nv.callgraph             --------------------------
	.section	.nv.callgraph,"",@"SHT_CUDA_CALLGRAPH"
	.align	4
	.sectionentsize	8
	.align		4
        /*0000*/ 	.word	0x00000000
	.align		4
        /*0004*/ 	.word	0xffffffff
	.align		4
        /*0008*/ 	.word	index@(_Z10printValuePi)
	.align		4
        /*000c*/ 	.word	index@(vprintf)
	.align		4
        /*0010*/ 	.word	0x00000000
	.align		4
        /*0014*/ 	.word	0xfffffffe
	.align		4
        /*0018*/ 	.word	0x00000000
	.align		4
        /*001c*/ 	.word	0xfffffffd
	.align		4
        /*0020*/ 	.word	0x00000000
	.align		4
        /*0024*/ 	.word	0xfffffffc


//--------------------- .nv.constant4             --------------------------
	.section	.nv.constant4,"a",@progbits
	.align	8
	.align		8
.nv.constant4:
        /*0000*/ 	.dword	vprintf
	.align		8
        /*0008*/ 	.dword	$str


//--------------------- .text._Z10printValuePi    --------------------------
	.section	.text._Z10printValuePi,"ax",@progbits
	.align	128
        .global         _Z10printValuePi
        .type           _Z10printValuePi,@function
        .size           _Z10printValuePi,(.L_x_3 - _Z10printValuePi)
        .other          _Z10printValuePi,@"STO_CUDA_ENTRY STV_DEFAULT"
_Z10printValuePi:
.text._Z10printValuePi:
[----:B------:R-:W0:Y:S08]  /*0000*/  LDC R1, c[0x0][0x37c] ;  /* 0x0000df00ff017b82 */ /* 0x000e300000000800 */
[----:B------:R-:W1:Y:S01]  /*0010*/  LDC.64 R2, c[0x0][0x380] ;  /* 0x0000e000ff027b82 */ /* 0x000e620000000a00 */
[----:B------:R-:W1:Y:S01]  /*0020*/  LDCU.64 UR36, c[0x0][0x358] ;  /* 0x00006b00ff2477ac */ /* 0x000e620008000a00 */
[----:B0-----:R-:W-:Y:S01]  /*0030*/  VIADD R1, R1, 0xfffffff8 ;  /* 0xfffffff801017836 */ /* 0x001fe20000000000 */
[----:B------:R-:W0:Y:S01]  /*0040*/  LDCU UR4, c[0x0][0x2f8] ;  /* 0x00005f00ff0477ac */ /* 0x000e220008000800 */
[----:B------:R-:W-:Y:S01]  /*0050*/  MOV R16, 0x0 ;  /* 0x0000000000107802 */ /* 0x000fe20000000f00 */
[----:B------:R-:W2:Y:S01]  /*0060*/  LDCU UR5, c[0x0][0x2fc] ;  /* 0x00005f80ff0577ac */ /* 0x000ea20008000800 */
[----:B------:R-:W3:Y:S01]  /*0070*/  LDCU.64 UR6, c[0x4][0x8] ;  /* 0x01000100ff0677ac */ /* 0x000ee20008000a00 */
[----:B-1----:R-:W4:Y:S01]  /*0080*/  LDG.E R2, desc[UR36][R2.64] ;  /* 0x0000002402027981 */ /* 0x002f22000c1e1900 */
[----:B------:R1:W1:Y:S01]  /*0090*/  LDC.64 R8, c[0x4][R16] ;  /* 0x0100000010087b82 */ /* 0x0002620000000a00 */
[----:B0-----:R-:W-:-:S05]  /*00a0*/  IADD3 R17, P0, PT, R1, UR4, RZ ;  /* 0x0000000401117c10 */ /* 0x001fca000ff1e0ff */
[----:B--2---:R-:W-:Y:S01]  /*00b0*/  IMAD.X R18, RZ, RZ, UR5, P0 ;  /* 0x00000005ff127e24 */ /* 0x004fe200080e06ff */
[----:B---3--:R-:W-:Y:S01]  /*00c0*/  MOV R4, UR6 ;  /* 0x0000000600047c02 */ /* 0x008fe20008000f00 */
[----:B------:R-:W-:Y:S02]  /*00d0*/  IMAD.U32 R5, RZ, RZ, UR7 ;  /* 0x00000007ff057e24 */ /* 0x000fe4000f8e00ff */
[----:B------:R-:W-:Y:S01]  /*00e0*/  IMAD.MOV.U32 R6, RZ, RZ, R17 ;  /* 0x000000ffff067224 */ /* 0x000fe200078e0011 */
[----:B------:R-:W-:Y:S01]  /*00f0*/  MOV R7, R18 ;  /* 0x0000001200077202 */ /* 0x000fe20000000f00 */
[----:B-1--4-:R0:W-:Y:S06]  /*0100*/  STL [R1], R2 ;  /* 0x0000000201007387 */ /* 0x0121ec0000100800 */
[----:B------:R-:W-:-:S07]  /*0110*/  LEPC R20, `(.L_x_0) ;  /* 0x000000001014794e */ /* 0x000fce0000000000 */
[----:B0-----:R-:W-:Y:S05]  /*0120*/  CALL.ABS.NOINC R8 ;  /* 0x0000000008007343 */ /* 0x001fea0003c00000 */
.L_x_0:
[----:B------:R-:W0:Y:S01]  /*0130*/  LDC.64 R2, c[0x0][0x380] ;  /* 0x0000e000ff027b82 */ /* 0x000e220000000a00 */
[----:B------:R-:W1:Y:S01]  /*0140*/  LDCU.64 UR4, c[0x4][0x8] ;  /* 0x01000100ff0477ac */ /* 0x000e620008000a00 */
[----:B0-----:R-:W2:Y:S06]  /*0150*/  LDG.E R0, desc[UR36][R2.64+0x4] ;  /* 0x0000042402007981 */ /* 0x001eac000c1e1900 */
[----:B------:R0:W3:Y:S01]  /*0160*/  LDC.64 R8, c[0x4][R16] ;  /* 0x0100000010087b82 */ /* 0x0000e20000000a00 */
[----:B-1----:R-:W-:Y:S01]  /*0170*/  IMAD.U32 R4, RZ, RZ, UR4 ;  /* 0x00000004ff047e24 */ /* 0x002fe2000f8e00ff */
[----:B------:R-:W-:Y:S01]  /*0180*/  MOV R5, UR5 ;  /* 0x0000000500057c02 */ /* 0x000fe20008000f00 */
[----:B------:R-:W-:Y:S01]  /*0190*/  IMAD.MOV.U32 R6, RZ, RZ, R17 ;  /* 0x000000ffff067224 */ /* 0x000fe200078e0011 */
[----:B------:R-:W-:Y:S01]  /*01a0*/  MOV R7, R18 ;  /* 0x0000001200077202 */ /* 0x000fe20000000f00 */
[----:B--23--:R0:W-:Y:S06]  /*01b0*/  STL [R1], R0 ;  /* 0x0000000001007387 */ /* 0x00c1ec0000100800 */
[----:B------:R-:W-:-:S07]  /*01c0*/  LEPC R20, `(.L_x_1) ;  /* 0x000000001014794e */ /* 0x000fce0000000000 */
[----:B0-----:R-:W-:Y:S05]  /*01d0*/  CALL.ABS.NOINC R8 ;  /* 0x0000000008007343 */ /* 0x001fea0003c00000 */
.L_x_1:
[----:B------:R-:W-:Y:S05]  /*01e0*/  EXIT ;  /* 0x000000000000794d */ /* 0x000fea0003800000 */
.L_x_2:
[----:B------:R-:W-:-:S00]  /*01f0*/  BRA `(.L_x_2) ;  /* 0xfffffffc00fc7947 */ /* 0x000fc0000383ffff */
[----:B------:R-:W-:-:S00]  /*0200*/  NOP ;  /* 0x0000000000007918 */ /* 0x000fc00000000000 */
[----:B------:R-:W-:-:S00]  /*0210*/  NOP ;  /* 0x0000000000007918 */ /* 0x000fc00000000000 */
[----:B------:R-:W-:-:S00]  /*0220*/  NOP ;  /* 0x0000000000007918 */ /* 0x000fc00000000000 */
[----:B------:R-:W-:-:S00]  /*0230*/  NOP ;  /* 0x0000000000007918 */ /* 0x000fc00000000000 */
[----:B------:R-:W-:-:S00]  /*0240*/  NOP ;  /* 0x0000000000007918 */ /* 0x000fc00000000000 */
[----:B------:R-:W-:-:S00]  /*0250*/  NOP ;  /* 0x0000000000007918 */ /* 0x000fc00000000000 */
[----:B------:R-:W-:-:S00]  /*0260*/  NOP ;  /* 0x0000000000007918 */ /* 0x000fc00000000000 */
[----:B------:R-:W-:-:S00]  /*0270*/  NOP ;  /* 0x0000000000007918 */ /* 0x000fc00000000000 */
.L_x_3:


//--------------------- .nv.global.init           --------------------------
	.section	.nv.global.init,"aw",@progbits
.nv.global.init:
	.type		$str,@object
	.size		$str,(.L_0 - $str)
$str:
        /*0000*/ 	.byte	0x76, 0x61, 0x6c, 0x75, 0x65, 0x20, 0x25, 0x64, 0x0a, 0x00
.L_0:


//--------------------- .nv.shared.reserved.0     --------------------------
	.section	.nv.shared.reserved.0,"aw",@nobits
	.weak		__nv_reservedSMEM_offset_0_alias
	.size		__nv_reservedSMEM_offset_0_alias, 0, 64
	.other		__nv_reservedSMEM_offset_0_alias,@"STO_CUDA_RESERVED_SHARED STV_DEFAULT"
__nv_reservedSMEM_offset_0_alias:
	.zero		0
	.zero		64


//--------------------- .nv.constant0._Z10printValuePi --------------------------
	.section	.nv.constant0._Z10printValuePi,"a",@progbits
	.sectionflags	@""
	.align	4
.nv.constant0._Z10printValuePi:
	.zero		904


//--------------------- SYMBOLS --------------------------

	.type		.nv.reservedSmem.offset0,@object
	.size		.nv.reservedSmem.offset0,0x4
	.type		vprintf,@function
